//
// Generated by NVIDIA NVVM Compiler
//
// Compiler Build ID: CL-36424714
// Cuda compilation tools, release 13.0, V13.0.88
// Based on NVVM 20.0.0
//

.version 9.0
.target sm_100
.address_size 64

	// .globl	_Z18AmultiplyGPUKernelPdS_S_S_S_PiS0_S0_S0_i

.visible .entry _Z18AmultiplyGPUKernelPdS_S_S_S_PiS0_S0_S0_i(
	.param .u64 .ptr .align 1 _Z18AmultiplyGPUKernelPdS_S_S_S_PiS0_S0_S0_i_param_0,
	.param .u64 .ptr .align 1 _Z18AmultiplyGPUKernelPdS_S_S_S_PiS0_S0_S0_i_param_1,
	.param .u64 .ptr .align 1 _Z18AmultiplyGPUKernelPdS_S_S_S_PiS0_S0_S0_i_param_2,
	.param .u64 .ptr .align 1 _Z18AmultiplyGPUKernelPdS_S_S_S_PiS0_S0_S0_i_param_3,
	.param .u64 .ptr .align 1 _Z18AmultiplyGPUKernelPdS_S_S_S_PiS0_S0_S0_i_param_4,
	.param .u64 .ptr .align 1 _Z18AmultiplyGPUKernelPdS_S_S_S_PiS0_S0_S0_i_param_5,
	.param .u64 .ptr .align 1 _Z18AmultiplyGPUKernelPdS_S_S_S_PiS0_S0_S0_i_param_6,
	.param .u64 .ptr .align 1 _Z18AmultiplyGPUKernelPdS_S_S_S_PiS0_S0_S0_i_param_7,
	.param .u64 .ptr .align 1 _Z18AmultiplyGPUKernelPdS_S_S_S_PiS0_S0_S0_i_param_8,
	.param .u32 _Z18AmultiplyGPUKernelPdS_S_S_S_PiS0_S0_S0_i_param_9
)
{
	.reg .pred 	%p<19>;
	.reg .b32 	%r<46>;
	.reg .b64 	%rd<96>;
	.reg .b64 	%fd<95>;

	ld.param.u64 	%rd18, [_Z18AmultiplyGPUKernelPdS_S_S_S_PiS0_S0_S0_i_param_0];
	ld.param.u64 	%rd19, [_Z18AmultiplyGPUKernelPdS_S_S_S_PiS0_S0_S0_i_param_2];
	ld.param.u64 	%rd20, [_Z18AmultiplyGPUKernelPdS_S_S_S_PiS0_S0_S0_i_param_3];
	ld.param.u64 	%rd21, [_Z18AmultiplyGPUKernelPdS_S_S_S_PiS0_S0_S0_i_param_4];
	ld.param.u64 	%rd17, [_Z18AmultiplyGPUKernelPdS_S_S_S_PiS0_S0_S0_i_param_5];
	ld.param.u64 	%rd22, [_Z18AmultiplyGPUKernelPdS_S_S_S_PiS0_S0_S0_i_param_6];
	ld.param.u64 	%rd23, [_Z18AmultiplyGPUKernelPdS_S_S_S_PiS0_S0_S0_i_param_7];
	ld.param.u64 	%rd24, [_Z18AmultiplyGPUKernelPdS_S_S_S_PiS0_S0_S0_i_param_8];
	ld.param.u32 	%r25, [_Z18AmultiplyGPUKernelPdS_S_S_S_PiS0_S0_S0_i_param_9];
	cvta.to.global.u64 	%rd1, %rd21;
	cvta.to.global.u64 	%rd2, %rd19;
	cvta.to.global.u64 	%rd3, %rd20;
	cvta.to.global.u64 	%rd4, %rd24;
	cvta.to.global.u64 	%rd5, %rd23;
	cvta.to.global.u64 	%rd6, %rd22;
	cvta.to.global.u64 	%rd7, %rd18;
	mov.u32 	%r26, %ntid.x;
	mov.u32 	%r27, %ctaid.x;
	mul.lo.s32 	%r1, %r26, %r27;
	mov.u32 	%r2, %tid.x;
	add.s32 	%r3, %r1, %r2;
	setp.ge.s32 	%p1, %r3, %r25;
	@%p1 bra 	$L__BB0_26;
	mul.wide.s32 	%rd25, %r3, 8;
	add.s64 	%rd26, %rd7, %rd25;
	ld.global.f64 	%fd94, [%rd26];
	mul.wide.s32 	%rd27, %r3, 4;
	add.s64 	%rd8, %rd6, %rd27;
	ld.global.u32 	%r4, [%rd8];
	setp.eq.s32 	%p2, %r4, 0;
	add.s64 	%rd9, %rd5, %rd27;
	mov.f64 	%fd86, %fd94;
	@%p2 bra 	$L__BB0_24;
	setp.eq.s32 	%p3, %r4, 3;
	mov.b64 	%rd95, 0;
	mov.f64 	%fd86, %fd94;
	@%p3 bra 	$L__BB0_4;
	ld.global.u32 	%r28, [%rd9];
	cvt.s64.s32 	%rd95, %r28;
	mul.wide.s32 	%rd29, %r28, 8;
	add.s64 	%rd30, %rd7, %rd29;
	ld.global.f64 	%fd40, [%rd30];
	add.f64 	%fd86, %fd94, %fd40;
$L__BB0_4:
	cvta.to.global.u64 	%rd31, %rd17;
	add.s64 	%rd33, %rd31, %rd27;
	ld.global.u32 	%r5, [%rd33];
	setp.lt.s32 	%p4, %r5, 1;
	@%p4 bra 	$L__BB0_24;
	shl.b64 	%rd34, %rd95, 3;
	add.s64 	%rd12, %rd2, %rd34;
	setp.eq.s32 	%p5, %r5, 1;
	mov.b32 	%r45, 0;
	@%p5 bra 	$L__BB0_18;
	and.b32  	%r30, %r5, 2147483646;
	neg.s32 	%r42, %r30;
	add.s32 	%r31, %r2, %r25;
	add.s32 	%r41, %r31, %r1;
	mul.wide.s32 	%rd54, %r25, 4;
	add.s64 	%rd63, %rd2, %rd25;
	mov.u32 	%r40, %r3;
	mov.u32 	%r44, %r4;
$L__BB0_7:
	mul.wide.s32 	%rd35, %r40, 4;
	add.s64 	%rd13, %rd4, %rd35;
	ld.global.u32 	%r12, [%rd13];
	mul.wide.s32 	%rd36, %r12, 4;
	add.s64 	%rd37, %rd6, %rd36;
	ld.global.u32 	%r13, [%rd37];
	setp.eq.s32 	%p6, %r13, 0;
	@%p6 bra 	$L__BB0_12;
	mul.wide.s32 	%rd38, %r12, 8;
	add.s64 	%rd39, %rd7, %rd38;
	ld.global.f64 	%fd7, [%rd39];
	mul.wide.s32 	%rd40, %r40, 8;
	add.s64 	%rd41, %rd3, %rd40;
	ld.global.f64 	%fd42, [%rd41];
	mul.f64 	%fd43, %fd7, %fd42;
	ld.global.f64 	%fd8, [%rd63];
	mul.f64 	%fd44, %fd43, %fd8;
	add.s64 	%rd44, %rd2, %rd38;
	ld.global.f64 	%fd9, [%rd44];
	fma.rn.f64 	%fd86, %fd44, %fd9, %fd86;
	setp.eq.s32 	%p7, %r13, 3;
	@%p7 bra 	$L__BB0_10;
	mul.wide.s32 	%rd45, %r12, 4;
	add.s64 	%rd46, %rd5, %rd45;
	ld.global.u32 	%r32, [%rd46];
	mul.wide.s32 	%rd47, %r32, 8;
	add.s64 	%rd48, %rd7, %rd47;
	ld.global.f64 	%fd45, [%rd48];
	mul.wide.s32 	%rd49, %r40, 8;
	add.s64 	%rd50, %rd1, %rd49;
	ld.global.f64 	%fd46, [%rd50];
	mul.f64 	%fd47, %fd45, %fd46;
	mul.f64 	%fd48, %fd47, %fd8;
	add.s64 	%rd51, %rd2, %rd47;
	ld.global.f64 	%fd49, [%rd51];
	fma.rn.f64 	%fd86, %fd48, %fd49, %fd86;
$L__BB0_10:
	setp.eq.s32 	%p8, %r44, 3;
	@%p8 bra 	$L__BB0_12;
	mul.wide.s32 	%rd52, %r40, 8;
	add.s64 	%rd53, %rd1, %rd52;
	ld.global.f64 	%fd50, [%rd53];
	mul.f64 	%fd51, %fd7, %fd50;
	ld.global.f64 	%fd52, [%rd12];
	mul.f64 	%fd53, %fd51, %fd52;
	fma.rn.f64 	%fd94, %fd53, %fd9, %fd94;
$L__BB0_12:
	add.s64 	%rd55, %rd13, %rd54;
	ld.global.u32 	%r14, [%rd55];
	mul.wide.s32 	%rd56, %r14, 4;
	add.s64 	%rd57, %rd6, %rd56;
	ld.global.u32 	%r15, [%rd57];
	setp.eq.s32 	%p9, %r15, 0;
	@%p9 bra 	$L__BB0_17;
	mul.wide.s32 	%rd58, %r14, 8;
	add.s64 	%rd59, %rd7, %rd58;
	ld.global.f64 	%fd16, [%rd59];
	mul.wide.s32 	%rd60, %r41, 8;
	add.s64 	%rd61, %rd3, %rd60;
	ld.global.f64 	%fd54, [%rd61];
	mul.f64 	%fd55, %fd16, %fd54;
	ld.global.f64 	%fd17, [%rd63];
	mul.f64 	%fd56, %fd55, %fd17;
	add.s64 	%rd64, %rd2, %rd58;
	ld.global.f64 	%fd18, [%rd64];
	fma.rn.f64 	%fd86, %fd56, %fd18, %fd86;
	setp.eq.s32 	%p10, %r15, 3;
	@%p10 bra 	$L__BB0_15;
	mul.wide.s32 	%rd65, %r14, 4;
	add.s64 	%rd66, %rd5, %rd65;
	ld.global.u32 	%r33, [%rd66];
	mul.wide.s32 	%rd67, %r33, 8;
	add.s64 	%rd68, %rd7, %rd67;
	ld.global.f64 	%fd57, [%rd68];
	mul.wide.s32 	%rd69, %r41, 8;
	add.s64 	%rd70, %rd1, %rd69;
	ld.global.f64 	%fd58, [%rd70];
	mul.f64 	%fd59, %fd57, %fd58;
	mul.f64 	%fd60, %fd59, %fd17;
	add.s64 	%rd71, %rd2, %rd67;
	ld.global.f64 	%fd61, [%rd71];
	fma.rn.f64 	%fd86, %fd60, %fd61, %fd86;
$L__BB0_15:
	setp.eq.s32 	%p11, %r4, 3;
	mov.b32 	%r44, 3;
	@%p11 bra 	$L__BB0_17;
	mul.wide.s32 	%rd72, %r41, 8;
	add.s64 	%rd73, %rd1, %rd72;
	ld.global.f64 	%fd62, [%rd73];
	mul.f64 	%fd63, %fd16, %fd62;
	ld.global.f64 	%fd64, [%rd12];
	mul.f64 	%fd65, %fd63, %fd64;
	fma.rn.f64 	%fd94, %fd65, %fd18, %fd94;
	mov.u32 	%r44, %r4;
$L__BB0_17:
	and.b32  	%r45, %r5, 2147483646;
	add.s32 	%r42, %r42, 2;
	shl.b32 	%r35, %r25, 1;
	add.s32 	%r41, %r41, %r35;
	add.s32 	%r40, %r40, %r35;
	setp.ne.s32 	%p12, %r42, 0;
	@%p12 bra 	$L__BB0_7;
$L__BB0_18:
	and.b32  	%r36, %r5, 1;
	setp.eq.b32 	%p13, %r36, 1;
	not.pred 	%p14, %p13;
	@%p14 bra 	$L__BB0_24;
	mad.lo.s32 	%r22, %r45, %r25, %r3;
	mul.wide.s32 	%rd74, %r22, 4;
	add.s64 	%rd75, %rd4, %rd74;
	ld.global.u32 	%r23, [%rd75];
	mul.wide.s32 	%rd76, %r23, 4;
	add.s64 	%rd77, %rd6, %rd76;
	ld.global.u32 	%r24, [%rd77];
	setp.eq.s32 	%p15, %r24, 0;
	@%p15 bra 	$L__BB0_24;
	mul.wide.s32 	%rd78, %r23, 8;
	add.s64 	%rd79, %rd7, %rd78;
	ld.global.f64 	%fd29, [%rd79];
	mul.wide.s32 	%rd80, %r22, 8;
	add.s64 	%rd81, %rd3, %rd80;
	ld.global.f64 	%fd66, [%rd81];
	mul.f64 	%fd67, %fd29, %fd66;
	mul.wide.s32 	%rd82, %r3, 8;
	add.s64 	%rd83, %rd2, %rd82;
	ld.global.f64 	%fd30, [%rd83];
	mul.f64 	%fd68, %fd67, %fd30;
	add.s64 	%rd84, %rd2, %rd78;
	ld.global.f64 	%fd31, [%rd84];
	fma.rn.f64 	%fd86, %fd68, %fd31, %fd86;
	setp.eq.s32 	%p16, %r24, 3;
	add.s64 	%rd14, %rd1, %rd80;
	@%p16 bra 	$L__BB0_22;
	add.s64 	%rd86, %rd5, %rd76;
	ld.global.u32 	%r37, [%rd86];
	mul.wide.s32 	%rd87, %r37, 8;
	add.s64 	%rd88, %rd7, %rd87;
	ld.global.f64 	%fd69, [%rd88];
	ld.global.f64 	%fd70, [%rd14];
	mul.f64 	%fd71, %fd69, %fd70;
	mul.f64 	%fd72, %fd71, %fd30;
	add.s64 	%rd89, %rd2, %rd87;
	ld.global.f64 	%fd73, [%rd89];
	fma.rn.f64 	%fd86, %fd72, %fd73, %fd86;
$L__BB0_22:
	setp.eq.s32 	%p17, %r4, 3;
	@%p17 bra 	$L__BB0_24;
	ld.global.f64 	%fd74, [%rd14];
	mul.f64 	%fd75, %fd29, %fd74;
	ld.global.f64 	%fd76, [%rd12];
	mul.f64 	%fd77, %fd75, %fd76;
	fma.rn.f64 	%fd94, %fd77, %fd31, %fd94;
$L__BB0_24:
	ld.param.u64 	%rd94, [_Z18AmultiplyGPUKernelPdS_S_S_S_PiS0_S0_S0_i_param_1];
	cvta.to.global.u64 	%rd15, %rd94;
	mul.wide.s32 	%rd90, %r3, 8;
	add.s64 	%rd91, %rd15, %rd90;
	st.global.f64 	[%rd91], %fd86;
	ld.global.u32 	%r38, [%rd8];
	setp.eq.s32 	%p18, %r38, 3;
	@%p18 bra 	$L__BB0_26;
	ld.global.u32 	%r39, [%rd9];
	mul.wide.s32 	%rd92, %r39, 8;
	add.s64 	%rd93, %rd15, %rd92;
	st.global.f64 	[%rd93], %fd94;
$L__BB0_26:
	ret;

}


// ===== COMPILED SASS (sm_100) =====

	.target	sm_100

	.elftype	@"ET_EXEC"


//--------------------- .note.nv.tkinfo           --------------------------
	.section	.note.nv.tkinfo,"",@"SHT_NOTE"
	.sectionflags	@"SHF_NOTE_NV_TKINFO"
	.tkinfo
        /*0018*/ 	.word	0x00000002
        /*0030*/ 	.string	""
        /*0030*/ 	.string	"ptxas"
        /*0030*/ 	.string	"Cuda compilation tools, release 13.0, V13.0.88"
        /*0030*/ 	.string	"Build cuda_13.0.r13.0/compiler.36424714_0"
        /*0030*/ 	.string	"-arch sm_100 -m 64 "



//--------------------- .note.nv.cuinfo           --------------------------
	.section	.note.nv.cuinfo,"",@"SHT_NOTE"
	.sectionflags	@"SHF_NOTE_NV_CUINFO"
        /*0018*/ 	.short	0x0002
        /*001a*/ 	.short	0x0064
        /*001c*/ 	.short	0x0082
	.zero		2


//--------------------- .nv.info                  --------------------------
	.section	.nv.info,"",@"SHT_CUDA_INFO"
	.align	4


	//----- nvinfo : EIATTR_REGCOUNT
	.align		4
        /*0000*/ 	.byte	0x04, 0x2f
        /*0002*/ 	.short	(.L_1 - .L_0)
	.align		4
.L_0:
        /*0004*/ 	.word	index@(_Z18AmultiplyGPUKernelPdS_S_S_S_PiS0_S0_S0_i)
        /*0008*/ 	.word	0x0000002e


	//----- nvinfo : EIATTR_FRAME_SIZE
	.align		4
.L_1:
        /*000c*/ 	.byte	0x04, 0x11
        /*000e*/ 	.short	(.L_3 - .L_2)
	.align		4
.L_2:
        /*0010*/ 	.word	index@(_Z18AmultiplyGPUKernelPdS_S_S_S_PiS0_S0_S0_i)
        /*0014*/ 	.word	0x00000000


	//----- nvinfo : EIATTR_MIN_STACK_SIZE
	.align		4
.L_3:
        /*0018*/ 	.byte	0x04, 0x12
        /*001a*/ 	.short	(.L_5 - .L_4)
	.align		4
.L_4:
        /*001c*/ 	.word	index@(_Z18AmultiplyGPUKernelPdS_S_S_S_PiS0_S0_S0_i)
        /*0020*/ 	.word	0x00000000
.L_5:


//--------------------- .nv.compat                --------------------------
	.section	.nv.compat,"",@"SHT_CUDA_COMPAT_INFO"
	.align	4
        /*0000*/ 	.byte	0x02, 0x09, 0x00, 0x00, 0x02, 0x02, 0x01, 0x00, 0x02, 0x05, 0x05, 0x00, 0x03, 0x07, 0x01, 0x01
        /*0010*/ 	.byte	0x02, 0x03, 0x00, 0x00, 0x02, 0x06, 0x01, 0x00, 0x04, 0x0b, 0x08, 0x00, 0x01, 0x00, 0x00, 0x00
        /*0020*/ 	.byte	0x00, 0x00, 0x00, 0x00


//--------------------- .nv.info._Z18AmultiplyGPUKernelPdS_S_S_S_PiS0_S0_S0_i --------------------------
	.section	.nv.info._Z18AmultiplyGPUKernelPdS_S_S_S_PiS0_S0_S0_i,"",@"SHT_CUDA_INFO"
	.sectionflags	@""
	.align	4


	//----- nvinfo : EIATTR_CUDA_API_VERSION
	.align		4
        /*0000*/ 	.byte	0x04, 0x37
        /*0002*/ 	.short	(.L_7 - .L_6)
.L_6:
        /*0004*/ 	.word	0x00000082


	//----- nvinfo : EIATTR_KPARAM_INFO
	.align		4
.L_7:
        /*0008*/ 	.byte	0x04, 0x17
        /*000a*/ 	.short	(.L_9 - .L_8)
.L_8:
        /*000c*/ 	.word	0x00000000
        /*0010*/ 	.short	0x0009
        /*0012*/ 	.short	0x0048
        /*0014*/ 	.byte	0x00, 0xf0, 0x11, 0x00


	//----- nvinfo : EIATTR_KPARAM_INFO
	.align		4
.L_9:
        /*0018*/ 	.byte	0x04, 0x17
        /*001a*/ 	.short	(.L_11 - .L_10)
.L_10:
        /*001c*/ 	.word	0x00000000
        /*0020*/ 	.short	0x0008
        /*0022*/ 	.short	0x0040
        /*0024*/ 	.byte	0x00, 0xf5, 0x21, 0x00


	//----- nvinfo : EIATTR_KPARAM_INFO
	.align		4
.L_11:
        /*0028*/ 	.byte	0x04, 0x17
        /*002a*/ 	.short	(.L_13 - .L_12)
.L_12:
        /*002c*/ 	.word	0x00000000
        /*0030*/ 	.short	0x0007
        /*0032*/ 	.short	0x0038
        /*0034*/ 	.byte	0x00, 0xf5, 0x21, 0x00


	//----- nvinfo : EIATTR_KPARAM_INFO
	.align		4
.L_13:
        /*0038*/ 	.byte	0x04, 0x17
        /*003a*/ 	.short	(.L_15 - .L_14)
.L_14:
        /*003c*/ 	.word	0x00000000
        /*0040*/ 	.short	0x0006
        /*0042*/ 	.short	0x0030
        /*0044*/ 	.byte	0x00, 0xf5, 0x21, 0x00


	//----- nvinfo : EIATTR_KPARAM_INFO
	.align		4
.L_15:
        /*0048*/ 	.byte	0x04, 0x17
        /*004a*/ 	.short	(.L_17 - .L_16)
.L_16:
        /*004c*/ 	.word	0x00000000
        /*0050*/ 	.short	0x0005
        /*0052*/ 	.short	0x0028
        /*0054*/ 	.byte	0x00, 0xf5, 0x21, 0x00


	//----- nvinfo : EIATTR_KPARAM_INFO
	.align		4
.L_17:
        /*0058*/ 	.byte	0x04, 0x17
        /*005a*/ 	.short	(.L_19 - .L_18)
.L_18:
        /*005c*/ 	.word	0x00000000
        /*0060*/ 	.short	0x0004
        /*0062*/ 	.short	0x0020
        /*0064*/ 	.byte	0x00, 0xf5, 0x21, 0x00


	//----- nvinfo : EIATTR_KPARAM_INFO
	.align		4
.L_19:
        /*0068*/ 	.byte	0x04, 0x17
        /*006a*/ 	.short	(.L_21 - .L_20)
.L_20:
        /*006c*/ 	.word	0x00000000
        /*0070*/ 	.short	0x0003
        /*0072*/ 	.short	0x0018
        /*0074*/ 	.byte	0x00, 0xf5, 0x21, 0x00


	//----- nvinfo : EIATTR_KPARAM_INFO
	.align		4
.L_21:
        /*0078*/ 	.byte	0x04, 0x17
        /*007a*/ 	.short	(.L_23 - .L_22)
.L_22:
        /*007c*/ 	.word	0x00000000
        /*0080*/ 	.short	0x0002
        /*0082*/ 	.short	0x0010
        /*0084*/ 	.byte	0x00, 0xf5, 0x21, 0x00


	//----- nvinfo : EIATTR_KPARAM_INFO
	.align		4
.L_23:
        /*0088*/ 	.byte	0x04, 0x17
        /*008a*/ 	.short	(.L_25 - .L_24)
.L_24:
        /*008c*/ 	.word	0x00000000
        /*0090*/ 	.short	0x0001
        /*0092*/ 	.short	0x0008
        /*0094*/ 	.byte	0x00, 0xf5, 0x21, 0x00


	//----- nvinfo : EIATTR_KPARAM_INFO
	.align		4
.L_25:
        /*0098*/ 	.byte	0x04, 0x17
        /*009a*/ 	.short	(.L_27 - .L_26)
.L_26:
        /*009c*/ 	.word	0x00000000
        /*00a0*/ 	.short	0x0000
        /*00a2*/ 	.short	0x0000
        /*00a4*/ 	.byte	0x00, 0xf5, 0x21, 0x00


	//----- nvinfo : EIATTR_SPARSE_MMA_MASK
	.align		4
.L_27:
        /*00a8*/ 	.byte	0x03, 0x50
        /*00aa*/ 	.short	0x0000


	//----- nvinfo : EIATTR_MAXREG_COUNT
	.align		4
        /*00ac*/ 	.byte	0x03, 0x1b
        /*00ae*/ 	.short	0x00ff


	//----- nvinfo : EIATTR_MERCURY_ISA_VERSION
	.align		4
        /*00b0*/ 	.byte	0x03, 0x5f
        /*00b2*/ 	.short	0x0101


	//----- nvinfo : EIATTR_VRC_CTA_INIT_COUNT
	.align		4
        /*00b4*/ 	.byte	0x02, 0x4a
	.zero		1
	.zero		1


	//----- nvinfo : EIATTR_EXIT_INSTR_OFFSETS
	.align		4
        /*00b8*/ 	.byte	0x04, 0x1c
        /*00ba*/ 	.short	(.L_29 - .L_28)


	//   ....[0]....
.L_28:
        /*00bc*/ 	.word	0x00000090


	//   ....[1]....
        /*00c0*/ 	.word	0x00000cf0


	//   ....[2]....
        /*00c4*/ 	.word	0x00000d30


	//----- nvinfo : EIATTR_CRS_STACK_SIZE
	.align		4
.L_29:
        /*00c8*/ 	.byte	0x04, 0x1e
        /*00ca*/ 	.short	(.L_31 - .L_30)
.L_30:
        /*00cc*/ 	.word	0x00000000


	//----- nvinfo : EIATTR_CBANK_PARAM_SIZE
	.align		4
.L_31:
        /*00d0*/ 	.byte	0x03, 0x19
        /*00d2*/ 	.short	0x004c


	//----- nvinfo : EIATTR_PARAM_CBANK
	.align		4
        /*00d4*/ 	.byte	0x04, 0x0a
        /*00d6*/ 	.short	(.L_33 - .L_32)
	.align		4
.L_32:
        /*00d8*/ 	.word	index@(.nv.constant0._Z18AmultiplyGPUKernelPdS_S_S_S_PiS0_S0_S0_i)
        /*00dc*/ 	.short	0x0380
        /*00de*/ 	.short	0x004c


	//----- nvinfo : EIATTR_SW_WAR
	.align		4
.L_33:
        /*00e0*/ 	.byte	0x04, 0x36
        /*00e2*/ 	.short	(.L_35 - .L_34)
.L_34:
        /*00e4*/ 	.word	0x00000008
.L_35:


//--------------------- .nv.callgraph             --------------------------
	.section	.nv.callgraph,"",@"SHT_CUDA_CALLGRAPH"
	.align	4
	.sectionentsize	8
	.align		4
        /*0000*/ 	.word	0x00000000
	.align		4
        /*0004*/ 	.word	0xffffffff
	.align		4
        /*0008*/ 	.word	0x00000000
	.align		4
        /*000c*/ 	.word	0xfffffffe
	.align		4
        /*0010*/ 	.word	0x00000000
	.align		4
        /*0014*/ 	.word	0xfffffffd
	.align		4
        /*0018*/ 	.word	0x00000000
	.align		4
        /*001c*/ 	.word	0xfffffffc


//--------------------- .text._Z18AmultiplyGPUKernelPdS_S_S_S_PiS0_S0_S0_i --------------------------
	.section	.text._Z18AmultiplyGPUKernelPdS_S_S_S_PiS0_S0_S0_i,"ax",@progbits
	.align	128
        .global         _Z18AmultiplyGPUKernelPdS_S_S_S_PiS0_S0_S0_i
        .type           _Z18AmultiplyGPUKernelPdS_S_S_S_PiS0_S0_S0_i,@function
        .size           _Z18AmultiplyGPUKernelPdS_S_S_S_PiS0_S0_S0_i,(.L_x_11 - _Z18AmultiplyGPUKernelPdS_S_S_S_PiS0_S0_S0_i)
        .other          _Z18AmultiplyGPUKernelPdS_S_S_S_PiS0_S0_S0_i,@"STO_CUDA_ENTRY STV_DEFAULT"
_Z18AmultiplyGPUKernelPdS_S_S_S_PiS0_S0_S0_i:
.text._Z18AmultiplyGPUKernelPdS_S_S_S_PiS0_S0_S0_i:
[----:B------:R-:W-:Y:S01]  /*0000*/  LDC R1, c[0x0][0x37c] ;  /* 0x0000df00ff017b82 */ /* 0x000fe20000000800 */
[----:B------:R-:W0:Y:S07]  /*0010*/  S2R R23, SR_TID.X ;  /* 0x0000000000177919 */ /* 0x000e2e0000002100 */
[----:B------:R-:W1:Y:S01]  /*0020*/  S2UR UR5, SR_CTAID.X ;  /* 0x00000000000579c3 */ /* 0x000e620000002500 */
[----:B------:R-:W1:Y:S01]  /*0030*/  LDCU UR4, c[0x0][0x360] ;  /* 0x00006c00ff0477ac */ /* 0x000e620008000800 */
[----:B------:R-:W2:Y:S02]  /*0040*/  LDCU UR6, c[0x0][0x3c8] ;  /* 0x00007900ff0677ac */ /* 0x000ea40008000800 */
[----:B--2---:R-:W-:Y:S01]  /*0050*/  MOV R0, UR6 ;  /* 0x0000000600007c02 */ /* 0x004fe20008000f00 */
[----:B-1----:R-:W-:-:S06]  /*0060*/  UIMAD UR4, UR4, UR5, URZ ;  /* 0x00000005040472a4 */ /* 0x002fcc000f8e02ff */
[----:B0-----:R-:W-:-:S04]  /*0070*/  IADD3 R3, PT, PT, R23, UR4, RZ ;  /* 0x0000000417037c10 */ /* 0x001fc8000fffe0ff */
[----:B------:R-:W-:-:S13]  /*0080*/  ISETP.GE.AND P0, PT, R3, R0, PT ;  /* 0x000000000300720c */ /* 0x000fda0003f06270 */
[----:B------:R-:W-:Y:S05]  /*0090*/  @P0 EXIT ;  /* 0x000000000000094d */ /* 0x000fea0003800000 */
[----:B------:R-:W0:Y:S01]  /*00a0*/  LDC.64 R8, c[0x0][0x3b0] ;  /* 0x0000ec00ff087b82 */ /* 0x000e220000000a00 */
[----:B------:R-:W1:Y:S01]  /*00b0*/  LDCU.64 UR6, c[0x0][0x358] ;  /* 0x00006b00ff0677ac */ /* 0x000e620008000a00 */
[----:B------:R-:W2:Y:S06]  /*00c0*/  LDCU UR5, c[0x0][0x3c8] ;  /* 0x00007900ff0577ac */ /* 0x000eac0008000800 */
[----:B------:R-:W3:Y:S01]  /*00d0*/  LDC.64 R16, c[0x0][0x380] ;  /* 0x0000e000ff107b82 */ /* 0x000ee20000000a00 */
[----:B------:R-:W4:Y:S07]  /*00e0*/  LDCU.64 UR10, c[0x0][0x3b0] ;  /* 0x00007600ff0a77ac */ /* 0x000f2e0008000a00 */
[----:B------:R-:W5:Y:S01]  /*00f0*/  LDC.64 R14, c[0x0][0x3b8] ;  /* 0x0000ee00ff0e7b82 */ /* 0x000f620000000a00 */
[----:B0-----:R-:W-:-:S05]  /*0100*/  IMAD.WIDE R10, R3, 0x4, R8 ;  /* 0x00000004030a7825 */ /* 0x001fca00078e0208 */
[----:B-1----:R-:W2:Y:S01]  /*0110*/  LDG.E R2, desc[UR6][R10.64] ;  /* 0x000000060a027981 */ /* 0x002ea2000c1e1900 */
[----:B---3--:R-:W-:-:S06]  /*0120*/  IMAD.WIDE R12, R3, 0x8, R16 ;  /* 0x00000008030c7825 */ /* 0x008fcc00078e0210 */
[----:B------:R-:W3:Y:S01]  /*0130*/  LDG.E.64 R12, desc[UR6][R12.64] ;  /* 0x000000060c0c7981 */ /* 0x000ee2000c1e1b00 */
[----:B------:R-:W-:Y:S01]  /*0140*/  BSSY.RECONVERGENT B2, `(.L_x_0) ;  /* 0x00000b5000027945 */ /* 0x000fe20003800200 */
[----:B-----5:R-:W-:Y:S01]  /*0150*/  IMAD.WIDE R14, R3, 0x4, R14 ;  /* 0x00000004030e7825 */ /* 0x020fe200078e020e */
[----:B--2---:R-:W-:Y:S02]  /*0160*/  ISETP.NE.AND P0, PT, R2, RZ, PT ;  /* 0x000000ff0200720c */ /* 0x004fe40003f05270 */
[----:B---3--:R-:W-:Y:S02]  /*0170*/  MOV R20, R12 ;  /* 0x0000000c00147202 */ /* 0x008fe40000000f00 */
[----:B------:R-:W-:-:S09]  /*0180*/  MOV R21, R13 ;  /* 0x0000000d00157202 */ /* 0x000fd20000000f00 */
[----:B----4-:R-:W-:Y:S05]  /*0190*/  @!P0 BRA `(.L_x_1) ;  /* 0x0000000800bc8947 */ /* 0x010fea0003800000 */
[----:B------:R-:W-:Y:S01]  /*01a0*/  ISETP.NE.AND P0, PT, R2, 0x3, PT ;  /* 0x000000030200780c */ /* 0x000fe20003f05270 */
[----:B------:R-:W0:-:S12]  /*01b0*/  LDC.64 R4, c[0x0][0x3a8] ;  /* 0x0000ea00ff047b82 */ /* 0x000e180000000a00 */
[----:B------:R-:W2:Y:S01]  /*01c0*/  @P0 LDG.E R19, desc[UR6][R14.64] ;  /* 0x000000060e130981 */ /* 0x000ea2000c1e1900 */
[----:B0-----:R-:W-:-:S06]  /*01d0*/  IMAD.WIDE R4, R3, 0x4, R4 ;  /* 0x0000000403047825 */ /* 0x001fcc00078e0204 */
[----:B------:R-:W3:Y:S01]  /*01e0*/  LDG.E R4, desc[UR6][R4.64] ;  /* 0x0000000604047981 */ /* 0x000ee2000c1e1900 */
[----:B--2---:R-:W-:-:S06]  /*01f0*/  @P0 IMAD.WIDE R16, R19, 0x8, R16 ;  /* 0x0000000813100825 */ /* 0x004fcc00078e0210 */
[----:B------:R-:W2:Y:S01]  /*0200*/  @P0 LDG.E.64 R16, desc[UR6][R16.64] ;  /* 0x0000000610100981 */ /* 0x000ea2000c1e1b00 */
[----:B---3--:R-:W-:Y:S02]  /*0210*/  ISETP.GE.AND P1, PT, R4, 0x1, PT ;  /* 0x000000010400780c */ /* 0x008fe40003f26270 */
[----:B------:R-:W-:Y:S02]  /*0220*/  CS2R R6, SRZ ;  /* 0x0000000000067805 */ /* 0x000fe4000001ff00 */
[----:B------:R-:W-:Y:S02]  /*0230*/  MOV R20, R12 ;  /* 0x0000000c00147202 */ /* 0x000fe40000000f00 */
[----:B------:R-:W-:Y:S02]  /*0240*/  MOV R21, R13 ;  /* 0x0000000d00157202 */ /* 0x000fe40000000f00 */
[----:B------:R-:W-:Y:S02]  /*0250*/  @P0 SHF.R.S32.HI R7, RZ, 0x1f, R19 ;  /* 0x0000001fff070819 */ /* 0x000fe40000011413 */
[----:B------:R-:W-:Y:S01]  /*0260*/  @P0 MOV R6, R19 ;  /* 0x0000001300060202 */ /* 0x000fe20000000f00 */
[----:B--2---:R-:W-:-:S02]  /*0270*/  @P0 DADD R20, R12, R16 ;  /* 0x000000000c140229 */ /* 0x004fc40000000010 */
[----:B------:R-:W-:Y:S09]  /*0280*/  @!P1 BRA `(.L_x_1) ;  /* 0x0000000800809947 */ /* 0x000ff20003800000 */
[----:B------:R-:W0:Y:S01]  /*0290*/  LDCU.64 UR8, c[0x0][0x390] ;  /* 0x00007200ff0877ac */ /* 0x000e220008000a00 */
[----:B------:R-:W-:Y:S01]  /*02a0*/  ISETP.NE.AND P0, PT, R4, 0x1, PT ;  /* 0x000000010400780c */ /* 0x000fe20003f05270 */
[----:B------:R-:W-:Y:S01]  /*02b0*/  BSSY.RECONVERGENT B1, `(.L_x_2) ;  /* 0x0000070000017945 */ /* 0x000fe20003800200 */
[----:B0-----:R-:W-:-:S04]  /*02c0*/  LEA R16, P1, R6, UR8, 0x3 ;  /* 0x0000000806107c11 */ /* 0x001fc8000f8218ff */
[----:B------:R-:W-:Y:S02]  /*02d0*/  LEA.HI.X R17, R6, UR9, R7, 0x3, P1 ;  /* 0x0000000906117c11 */ /* 0x000fe400088f1c07 */
[----:B------:R-:W-:-:S05]  /*02e0*/  MOV R6, RZ ;  /* 0x000000ff00067202 */ /* 0x000fca0000000f00 */
[----:B------:R-:W-:Y:S05]  /*02f0*/  @!P0 BRA `(.L_x_3) ;  /* 0x0000000400ac8947 */ /* 0x000fea0003800000 */
[----:B------:R-:W0:Y:S01]  /*0300*/  LDC.64 R18, c[0x0][0x390] ;  /* 0x0000e400ff127b82 */ /* 0x000e220000000a00 */
[----:B------:R-:W-:Y:S01]  /*0310*/  LOP3.LUT R40, R4, 0x7ffffffe, RZ, 0xc0, !PT ;  /* 0x7ffffffe04287812 */ /* 0x000fe200078ec0ff */
[----:B------:R-:W-:Y:S01]  /*0320*/  BSSY.RECONVERGENT B0, `(.L_x_4) ;  /* 0x0000067000007945 */ /* 0x000fe20003800200 */
[----:B------:R-:W-:Y:S01]  /*0330*/  IADD3 R5, PT, PT, R0, UR4, R23 ;  /* 0x0000000400057c10 */ /* 0x000fe2000fffe017 */
[----:B------:R-:W-:Y:S01]  /*0340*/  IMAD.MOV.U32 R7, RZ, RZ, R3 ;  /* 0x000000ffff077224 */ /* 0x000fe200078e0003 */
[----:B------:R-:W-:Y:S02]  /*0350*/  MOV R6, R2 ;  /* 0x0000000200067202 */ /* 0x000fe40000000f00 */
[----:B------:R-:W-:Y:S01]  /*0360*/  IADD3 R40, PT, PT, -R40, RZ, RZ ;  /* 0x000000ff28287210 */ /* 0x000fe20007ffe1ff */
[----:B0-----:R-:W-:-:S07]  /*0370*/  IMAD.WIDE R18, R3, 0x8, R18 ;  /* 0x0000000803127825 */ /* 0x001fce00078e0212 */
.L_x_9:
[----:B------:R-:W0:Y:S02]  /*0380*/  LDC.64 R8, c[0x0][0x3c0] ;  /* 0x0000f000ff087b82 */ /* 0x000e240000000a00 */
[----:B0-----:R-:W-:-:S05]  /*0390*/  IMAD.WIDE R26, R7, 0x4, R8 ;  /* 0x00000004071a7825 */ /* 0x001fca00078e0208 */
[----:B------:R-:W2:Y:S01]  /*03a0*/  LDG.E R35, desc[UR6][R26.64] ;  /* 0x000000061a237981 */ /* 0x000ea2000c1e1900 */
[----:B------:R-:W-:Y:S02]  /*03b0*/  MOV R8, UR10 ;  /* 0x0000000a00087c02 */ /* 0x000fe40008000f00 */
[----:B------:R-:W-:Y:S01]  /*03c0*/  MOV R9, UR11 ;  /* 0x0000000b00097c02 */ /* 0x000fe20008000f00 */
[----:B------:R-:W-:-:S04]  /*03d0*/  IMAD.U32 R0, RZ, RZ, UR5 ;  /* 0x00000005ff007e24 */ /* 0x000fc8000f8e00ff */
[----:B------:R-:W-:-:S05]  /*03e0*/  IMAD.WIDE R24, R0, 0x4, R26 ;  /* 0x0000000400187825 */ /* 0x000fca00078e021a */
[----:B------:R0:W5:Y:S01]  /*03f0*/  LDG.E R41, desc[UR6][R24.64] ;  /* 0x0000000618297981 */ /* 0x000162000c1e1900 */
[----:B--2---:R-:W-:-:S06]  /*0400*/  IMAD.WIDE R22, R35, 0x4, R8 ;  /* 0x0000000423167825 */ /* 0x004fcc00078e0208 */
[----:B------:R-:W2:Y:S01]  /*0410*/  LDG.E R22, desc[UR6][R22.64] ;  /* 0x0000000616167981 */ /* 0x000ea2000c1e1900 */
[----:B------:R-:W-:Y:S01]  /*0420*/  BSSY.RECONVERGENT B3, `(.L_x_5) ;  /* 0x0000026000037945 */ /* 0x000fe20003800200 */
[----:B--2---:R-:W-:-:S13]  /*0430*/  ISETP.NE.AND P0, PT, R22, RZ, PT ;  /* 0x000000ff1600720c */ /* 0x004fda0003f05270 */
[----:B0-----:R-:W-:Y:S05]  /*0440*/  @!P0 BRA `(.L_x_6) ;  /* 0x00000000008c8947 */ /* 0x001fea0003800000 */
[----:B------:R-:W-:Y:S01]  /*0450*/  ISETP.NE.AND P0, PT, R22, 0x3, PT ;  /* 0x000000031600780c */ /* 0x000fe20003f05270 */
[----:B------:R-:W0:Y:S01]  /*0460*/  LDC.64 R32, c[0x0][0x380] ;  /* 0x0000e000ff207b82 */ /* 0x000e220000000a00 */
[----:B------:R-:W-:-:S07]  /*0470*/  ISETP.NE.AND P1, PT, R6, 0x3, PT ;  /* 0x000000030600780c */ /* 0x000fce0003f25270 */
[----:B------:R-:W1:Y:S08]  /*0480*/  LDC.64 R22, c[0x0][0x398] ;  /* 0x0000e600ff167b82 */ /* 0x000e700000000a00 */
[----:B------:R-:W2:Y:S08]  /*0490*/  @P0 LDC.64 R26, c[0x0][0x3b8] ;  /* 0x0000ee00ff1a0b82 */ /* 0x000eb00000000a00 */
[----:B------:R-:W3:Y:S08]  /*04a0*/  @P1 LDC.64 R28, c[0x0][0x3a0] ;  /* 0x0000e800ff1c1b82 */ /* 0x000ef00000000a00 */
[----:B------:R-:W4:Y:S01]  /*04b0*/  @P0 LDC.64 R30, c[0x0][0x3a0] ;  /* 0x0000e800ff1e0b82 */ /* 0x000f220000000a00 */
[----:B--2---:R-:W-:-:S07]  /*04c0*/  @P0 IMAD.WIDE R26, R35, 0x4, R26 ;  /* 0x00000004231a0825 */ /* 0x004fce00078e021a */
[----:B------:R-:W2:Y:S01]  /*04d0*/  LDC.64 R38, c[0x0][0x390] ;  /* 0x0000e400ff267b82 */ /* 0x000ea20000000a00 */
[----:B------:R-:W2:Y:S01]  /*04e0*/  @P0 LDG.E R37, desc[UR6][R26.64] ;  /* 0x000000061a250981 */ /* 0x000ea2000c1e1900 */
[----:B-1----:R-:W-:-:S04]  /*04f0*/  IMAD.WIDE R22, R7, 0x8, R22 ;  /* 0x0000000807167825 */ /* 0x002fc800078e0216 */
[----:B0-----:R-:W-:Y:S02]  /*0500*/  IMAD.WIDE R24, R35, 0x8, R32 ;  /* 0x0000000823187825 */ /* 0x001fe400078e0220 */
[----:B------:R-:W2:Y:S02]  /*0510*/  LDG.E.64 R22, desc[UR6][R22.64] ;  /* 0x0000000616167981 */ /* 0x000ea4000c1e1b00 */
[C---:B---3--:R-:W-:Y:S02]  /*0520*/  @P1 IMAD.WIDE R28, R7.reuse, 0x8, R28 ;  /* 0x00000008071c1825 */ /* 0x048fe400078e021c */
[----:B------:R-:W3:Y:S02]  /*0530*/  LDG.E.64 R24, desc[UR6][R24.64] ;  /* 0x0000000618187981 */ /* 0x000ee4000c1e1b00 */
[----:B----4-:R-:W-:Y:S02]  /*0540*/  @P0 IMAD.WIDE R30, R7, 0x8, R30 ;  /* 0x00000008071e0825 */ /* 0x010fe400078e021e */
[----:B------:R-:W4:Y:S04]  /*0550*/  @P1 LDG.E.64 R28, desc[UR6][R28.64] ;  /* 0x000000061c1c1981 */ /* 0x000f28000c1e1b00 */
[----:B------:R-:W4:Y:S01]  /*0560*/  LDG.E.64 R26, desc[UR6][R18.64] ;  /* 0x00000006121a7981 */ /* 0x000f22000c1e1b00 */
[----:B--2---:R-:W-:-:S03]  /*0570*/  IMAD.WIDE R34, R35, 0x8, R38 ;  /* 0x0000000823227825 */ /* 0x004fc600078e0226 */
[----:B------:R-:W2:Y:S04]  /*0580*/  @P0 LDG.E.64 R30, desc[UR6][R30.64] ;  /* 0x000000061e1e0981 */ /* 0x000ea8000c1e1b00 */
[----:B------:R-:W2:Y:S01]  /*0590*/  LDG.E.64 R34, desc[UR6][R34.64] ;  /* 0x0000000622227981 */ /* 0x000ea2000c1e1b00 */
[----:B------:R-:W-:-:S06]  /*05a0*/  @P0 IMAD.WIDE R32, R37, 0x8, R32 ;  /* 0x0000000825200825 */ /* 0x000fcc00078e0220 */
[----:B------:R-:W2:Y:S01]  /*05b0*/  @P0 LDG.E.64 R32, desc[UR6][R32.64] ;  /* 0x0000000620200981 */ /* 0x000ea2000c1e1b00 */
[----:B------:R-:W-:-:S03]  /*05c0*/  @P0 IMAD.WIDE R38, R37, 0x8, R38 ;  /* 0x0000000825260825 */ /* 0x000fc600078e0226 */
[----:B------:R-:W2:Y:S04]  /*05d0*/  @P1 LDG.E.64 R36, desc[UR6][R16.64] ;  /* 0x0000000610241981 */ /* 0x000ea8000c1e1b00 */
[----:B------:R-:W2:Y:S01]  /*05e0*/  @P0 LDG.E.64 R38, desc[UR6][R38.64] ;  /* 0x0000000626260981 */ /* 0x000ea2000c1e1b00 */
[C---:B---3--:R-:W-:Y:S02]  /*05f0*/  DMUL R22, R24.reuse, R22 ;  /* 0x0000001618167228 */ /* 0x048fe40000000000 */
[----:B----4-:R-:W-:-:S06]  /*0600*/  @P1 DMUL R24, R24, R28 ;  /* 0x0000001c18181228 */ /* 0x010fcc0000000000 */
[----:B------:R-:W-:-:S08]  /*0610*/  DMUL R22, R22, R26 ;  /* 0x0000001a16167228 */ /* 0x000fd00000000000 */
[----:B--2---:R-:W-:Y:S02]  /*0620*/  DFMA R20, R22, R34, R20 ;  /* 0x000000221614722b */ /* 0x004fe40000000014 */
[----:B------:R-:W-:Y:S02]  /*0630*/  @P0 DMUL R28, R32, R30 ;  /* 0x0000001e201c0228 */ /* 0x000fe40000000000 */
[----:B------:R-:W-:-:S06]  /*0640*/  @P1 DMUL R24, R24, R36 ;  /* 0x0000002418181228 */ /* 0x000fcc0000000000 */
[----:B------:R-:W-:Y:S02]  /*0650*/  @P0 DMUL R28, R26, R28 ;  /* 0x0000001c1a1c0228 */ /* 0x000fe40000000000 */
[----:B------:R-:W-:-:S06]  /*0660*/  @P1 DFMA R12, R34, R24, R12 ;  /* 0x00000018220c122b */ /* 0x000fcc000000000c */
[----:B------:R-:W-:-:S11]  /*0670*/  @P0 DFMA R20, R28, R38, R20 ;  /* 0x000000261c14022b */ /* 0x000fd60000000014 */
.L_x_6:
[----:B------:R-:W-:Y:S05]  /*0680*/  BSYNC.RECONVERGENT B3 ;  /* 0x0000000000037941 */ /* 0x000fea0003800200 */
.L_x_5:
[----:B-----5:R-:W-:-:S06]  /*0690*/  IMAD.WIDE R22, R41, 0x4, R8 ;  /* 0x0000000429167825 */ /* 0x020fcc00078e0208 */
[----:B------:R-:W2:Y:S01]  /*06a0*/  LDG.E R22, desc[UR6][R22.64] ;  /* 0x0000000616167981 */ /* 0x000ea2000c1e1900 */
[----:B------:R-:W-:Y:S01]  /*06b0*/  IADD3 R40, PT, PT, R40, 0x2, RZ ;  /* 0x0000000228287810 */ /* 0x000fe20007ffe0ff */
[----:B------:R-:W-:Y:S03]  /*06c0*/  BSSY.RECONVERGENT B3, `(.L_x_7) ;  /* 0x0000029000037945 */ /* 0x000fe60003800200 */
[----:B------:R-:W-:Y:S02]  /*06d0*/  ISETP.NE.AND P0, PT, R40, RZ, PT ;  /* 0x000000ff2800720c */ /* 0x000fe40003f05270 */
[----:B--2---:R-:W-:-:S13]  /*06e0*/  ISETP.NE.AND P1, PT, R22, RZ, PT ;  /* 0x000000ff1600720c */ /* 0x004fda0003f25270 */
[----:B------:R-:W-:Y:S05]  /*06f0*/  @!P1 BRA `(.L_x_8) ;  /* 0x0000000000949947 */ /* 0x000fea0003800000 */
[----:B------:R-:W-:Y:S01]  /*0700*/  ISETP.NE.AND P1, PT, R22, 0x3, PT ;  /* 0x000000031600780c */ /* 0x000fe20003f25270 */
[----:B------:R-:W0:Y:S01]  /*0710*/  LDC.64 R24, c[0x0][0x398] ;  /* 0x0000e600ff187b82 */ /* 0x000e220000000a00 */
[----:B------:R-:W-:-:S07]  /*0720*/  ISETP.NE.AND P2, PT, R2, 0x3, PT ;  /* 0x000000030200780c */ /* 0x000fce0003f45270 */
[----:B------:R-:W1:Y:S06]  /*0730*/  LDC.64 R22, c[0x0][0x380] ;  /* 0x0000e000ff167b82 */ /* 0x000e6c0000000a00 */
[----:B------:R-:W2:Y:S02]  /*0740*/  @P2 LDG.E.64 R42, desc[UR6][R16.64] ;  /* 0x00000006102a2981 */ /* 0x000ea4000c1e1b00 */
[----:B------:R-:W3:Y:S08]  /*0750*/  @P1 LDC.64 R26, c[0x0][0x3b8] ;  /* 0x0000ee00ff1a1b82 */ /* 0x000ef00000000a00 */
[----:B------:R-:W4:Y:S08]  /*0760*/  @P2 LDC.64 R34, c[0x0][0x3a0] ;  /* 0x0000e800ff222b82 */ /* 0x000f300000000a00 */
[----:B------:R-:W5:Y:S01]  /*0770*/  @P1 LDC.64 R30, c[0x0][0x3a0] ;  /* 0x0000e800ff1e1b82 */ /* 0x000f620000000a00 */
[----:B---3--:R-:W-:-:S07]  /*0780*/  @P1 IMAD.WIDE R26, R41, 0x4, R26 ;  /* 0x00000004291a1825 */ /* 0x008fce00078e021a */
[----:B------:R-:W3:Y:S01]  /*0790*/  LDC.64 R28, c[0x0][0x390] ;  /* 0x0000e400ff1c7b82 */ /* 0x000ee20000000a00 */
[----:B------:R-:W2:Y:S01]  /*07a0*/  @P1 LDG.E R39, desc[UR6][R26.64] ;  /* 0x000000061a271981 */ /* 0x000ea2000c1e1900 */
[----:B0-----:R-:W-:-:S04]  /*07b0*/  IMAD.WIDE R24, R5, 0x8, R24 ;  /* 0x0000000805187825 */ /* 0x001fc800078e0218 */
[----:B-1----:R-:W-:Y:S02]  /*07c0*/  IMAD.WIDE R32, R41, 0x8, R22 ;  /* 0x0000000829207825 */ /* 0x002fe400078e0216 */
[----:B------:R-:W2:Y:S02]  /*07d0*/  LDG.E.64 R24, desc[UR6][R24.64] ;  /* 0x0000000618187981 */ /* 0x000ea4000c1e1b00 */
[C---:B----4-:R-:W-:Y:S02]  /*07e0*/  @P2 IMAD.WIDE R34, R5.reuse, 0x8, R34 ;  /* 0x0000000805222825 */ /* 0x050fe400078e0222 */
[----:B------:R-:W4:Y:S02]  /*07f0*/  LDG.E.64 R32, desc[UR6][R32.64] ;  /* 0x0000000620207981 */ /* 0x000f24000c1e1b00 */
[----:B-----5:R-:W-:Y:S02]  /*0800*/  @P1 IMAD.WIDE R30, R5, 0x8, R30 ;  /* 0x00000008051e1825 */ /* 0x020fe400078e021e */
[----:B------:R-:W5:Y:S04]  /*0810*/  LDG.E.64 R26, desc[UR6][R18.64] ;  /* 0x00000006121a7981 */ /* 0x000f68000c1e1b00 */
[----:B------:R-:W5:Y:S01]  /*0820*/  @P2 LDG.E.64 R34, desc[UR6][R34.64] ;  /* 0x0000000622222981 */ /* 0x000f62000c1e1b00 */
[----:B---3--:R-:W-:-:S03]  /*0830*/  IMAD.WIDE R36, R41, 0x8, R28 ;  /* 0x0000000829247825 */ /* 0x008fc600078e021c */
[----:B------:R-:W3:Y:S04]  /*0840*/  @P1 LDG.E.64 R30, desc[UR6][R30.64] ;  /* 0x000000061e1e1981 */ /* 0x000ee8000c1e1b00 */
[----:B------:R-:W3:Y:S01]  /*0850*/  LDG.E.64 R36, desc[UR6][R36.64] ;  /* 0x0000000624247981 */ /* 0x000ee2000c1e1b00 */
[----:B--2---:R-:W-:-:S06]  /*0860*/  @P1 IMAD.WIDE R22, R39, 0x8, R22 ;  /* 0x0000000827161825 */ /* 0x004fcc00078e0216 */
[----:B------:R-:W2:Y:S01]  /*0870*/  @P1 LDG.E.64 R22, desc[UR6][R22.64] ;  /* 0x0000000616161981 */ /* 0x000ea2000c1e1b00 */
[----:B------:R-:W-:-:S06]  /*0880*/  @P1 IMAD.WIDE R28, R39, 0x8, R28 ;  /* 0x00000008271c1825 */ /* 0x000fcc00078e021c */
[----:B------:R-:W2:Y:S01]  /*0890*/  @P1 LDG.E.64 R28, desc[UR6][R28.64] ;  /* 0x000000061c1c1981 */ /* 0x000ea2000c1e1b00 */
[C---:B----4-:R-:W-:Y:S02]  /*08a0*/  DMUL R24, R32.reuse, R24 ;  /* 0x0000001820187228 */ /* 0x050fe40000000000 */
[----:B-----5:R-:W-:-:S06]  /*08b0*/  @P2 DMUL R32, R32, R34 ;  /* 0x0000002220202228 */ /* 0x020fcc0000000000 */
[----:B------:R-:W-:Y:S02]  /*08c0*/  DMUL R24, R26, R24 ;  /* 0x000000181a187228 */ /* 0x000fe40000000000 */
[----:B------:R-:W-:-:S06]  /*08d0*/  @P2 DMUL R32, R42, R32 ;  /* 0x000000202a202228 */ /* 0x000fcc0000000000 */
[----:B---3--:R-:W-:Y:S01]  /*08e0*/  DFMA R20, R24, R36, R20 ;  /* 0x000000241814722b */ /* 0x008fe20000000014 */
[----:B------:R-:W-:Y:S02]  /*08f0*/  MOV R6, 0x3 ;  /* 0x0000000300067802 */ /* 0x000fe40000000f00 */
[----:B------:R-:W-:Y:S01]  /*0900*/  @P2 MOV R6, R2 ;  /* 0x0000000200062202 */ /* 0x000fe20000000f00 */
[----:B------:R-:W-:Y:S02]  /*0910*/  @P2 DFMA R12, R36, R32, R12 ;  /* 0x00000020240c222b */ /* 0x000fe4000000000c */
[----:B--2---:R-:W-:-:S08]  /*0920*/  @P1 DMUL R38, R22, R30 ;  /* 0x0000001e16261228 */ /* 0x004fd00000000000 */
[----:B------:R-:W-:-:S08]  /*0930*/  @P1 DMUL R38, R26, R38 ;  /* 0x000000261a261228 */ /* 0x000fd00000000000 */
[----:B------:R-:W-:-:S11]  /*0940*/  @P1 DFMA R20, R38, R28, R20 ;  /* 0x0000001c2614122b */ /* 0x000fd60000000014 */
.L_x_8:
[----:B------:R-:W-:Y:S05]  /*0950*/  BSYNC.RECONVERGENT B3 ;  /* 0x0000000000037941 */ /* 0x000fea0003800200 */
.L_x_7:
[C---:B------:R-:W-:Y:S02]  /*0960*/  LEA R5, R0.reuse, R5, 0x1 ;  /* 0x0000000500057211 */ /* 0x040fe400078e08ff */
[----:B------:R-:W-:Y:S01]  /*0970*/  LEA R7, R0, R7, 0x1 ;  /* 0x0000000700077211 */ /* 0x000fe200078e08ff */
[----:B------:R-:W-:Y:S06]  /*0980*/  @P0 BRA `(.L_x_9) ;  /* 0xfffffff8007c0947 */ /* 0x000fec000383ffff */
[----:B------:R-:W-:Y:S05]  /*0990*/  BSYNC.RECONVERGENT B0 ;  /* 0x0000000000007941 */ /* 0x000fea0003800200 */
.L_x_4:
[----:B------:R-:W-:-:S07]  /*09a0*/  LOP3.LUT R6, R4, 0x7ffffffe, RZ, 0xc0, !PT ;  /* 0x7ffffffe04067812 */ /* 0x000fce00078ec0ff */
.L_x_3:
[----:B------:R-:W-:Y:S05]  /*09b0*/  BSYNC.RECONVERGENT B1 ;  /* 0x0000000000017941 */ /* 0x000fea0003800200 */
.L_x_2:
[----:B------:R-:W-:-:S04]  /*09c0*/  LOP3.LUT R4, R4, 0x1, RZ, 0xc0, !PT ;  /* 0x0000000104047812 */ /* 0x000fc800078ec0ff */
[----:B------:R-:W-:-:S13]  /*09d0*/  ISETP.NE.U32.AND P0, PT, R4, 0x1, PT ;  /* 0x000000010400780c */ /* 0x000fda0003f05070 */
[----:B------:R-:W-:Y:S05]  /*09e0*/  @P0 BRA `(.L_x_1) ;  /* 0x0000000000a80947 */ /* 0x000fea0003800000 */
[----:B------:R-:W0:Y:S01]  /*09f0*/  LDC.64 R4, c[0x0][0x3c0] ;  /* 0x0000f000ff047b82 */ /* 0x000e220000000a00 */
[----:B------:R-:W-:-:S04]  /*0a00*/  IMAD R7, R6, R0, R3 ;  /* 0x0000000006077224 */ /* 0x000fc800078e0203 */
[----:B0-----:R-:W-:-:S05]  /*0a10*/  IMAD.WIDE R4, R7, 0x4, R4 ;  /* 0x0000000407047825 */ /* 0x001fca00078e0204 */
[----:B------:R-:W2:Y:S02]  /*0a20*/  LDG.E R27, desc[UR6][R4.64] ;  /* 0x00000006041b7981 */ /* 0x000ea4000c1e1900 */
[----:B--2---:R-:W-:-:S06]  /*0a30*/  IMAD.WIDE R8, R27, 0x4, R8 ;  /* 0x000000041b087825 */ /* 0x004fcc00078e0208 */
[----:B------:R-:W2:Y:S02]  /*0a40*/  LDG.E R8, desc[UR6][R8.64] ;  /* 0x0000000608087981 */ /* 0x000ea4000c1e1900 */
[----:B--2---:R-:W-:-:S13]  /*0a50*/  ISETP.NE.AND P0, PT, R8, RZ, PT ;  /* 0x000000ff0800720c */ /* 0x004fda0003f05270 */
[----:B------:R-:W-:Y:S05]  /*0a60*/  @!P0 BRA `(.L_x_1) ;  /* 0x0000000000888947 */ /* 0x000fea0003800000 */
[----:B------:R-:W-:Y:S01]  /*0a70*/  ISETP.NE.AND P0, PT, R8, 0x3, PT ;  /* 0x000000030800780c */ /* 0x000fe20003f05270 */
[----:B------:R-:W0:Y:S08]  /*0a80*/  LDC.64 R22, c[0x0][0x398] ;  /* 0x0000e600ff167b82 */ /* 0x000e300000000a00 */
[----:B------:R-:W1:Y:S08]  /*0a90*/  LDC.64 R32, c[0x0][0x380] ;  /* 0x0000e000ff207b82 */ /* 0x000e700000000a00 */
[----:B------:R-:W2:Y:S08]  /*0aa0*/  @P0 LDC.64 R4, c[0x0][0x3b8] ;  /* 0x0000ee00ff040b82 */ /* 0x000eb00000000a00 */
[----:B------:R-:W3:Y:S08]  /*0ab0*/  LDC.64 R18, c[0x0][0x390] ;  /* 0x0000e400ff127b82 */ /* 0x000ef00000000a00 */
[----:B------:R-:W4:Y:S01]  /*0ac0*/  LDC.64 R34, c[0x0][0x3a0] ;  /* 0x0000e800ff227b82 */ /* 0x000f220000000a00 */
[----:B--2---:R-:W-:-:S05]  /*0ad0*/  @P0 IMAD.WIDE R4, R27, 0x4, R4 ;  /* 0x000000041b040825 */ /* 0x004fca00078e0204 */
[----:B------:R3:W2:Y:S01]  /*0ae0*/  @P0 LDG.E R29, desc[UR6][R4.64] ;  /* 0x00000006041d0981 */ /* 0x0006a2000c1e1900 */
[----:B0-----:R-:W-:Y:S01]  /*0af0*/  IMAD.WIDE R22, R7, 0x8, R22 ;  /* 0x0000000807167825 */ /* 0x001fe200078e0216 */
[----:B------:R-:W-:-:S03]  /*0b00*/  ISETP.NE.AND P1, PT, R2, 0x3, PT ;  /* 0x000000030200780c */ /* 0x000fc60003f25270 */
[----:B-1----:R-:W-:Y:S02]  /*0b10*/  IMAD.WIDE R24, R27, 0x8, R32 ;  /* 0x000000081b187825 */ /* 0x002fe400078e0220 */
[----:B------:R-:W5:Y:S04]  /*0b20*/  LDG.E.64 R22, desc[UR6][R22.64] ;  /* 0x0000000616167981 */ /* 0x000f68000c1e1b00 */
[----:B------:R-:W5:Y:S01]  /*0b30*/  LDG.E.64 R24, desc[UR6][R24.64] ;  /* 0x0000000618187981 */ /* 0x000f62000c1e1b00 */
[----:B---3--:R-:W-:-:S03]  /*0b40*/  IMAD.WIDE R4, R3, 0x8, R18 ;  /* 0x0000000803047825 */ /* 0x008fc600078e0212 */
[----:B------:R-:W3:Y:S01]  /*0b50*/  @P1 LDG.E.64 R16, desc[UR6][R16.64] ;  /* 0x0000000610101981 */ /* 0x000ee2000c1e1b00 */
[----:B----4-:R-:W-:-:S03]  /*0b60*/  IMAD.WIDE R34, R7, 0x8, R34 ;  /* 0x0000000807227825 */ /* 0x010fc600078e0222 */
[----:B------:R-:W4:Y:S01]  /*0b70*/  LDG.E.64 R4, desc[UR6][R4.64] ;  /* 0x0000000604047981 */ /* 0x000f22000c1e1b00 */
[----:B------:R-:W-:-:S03]  /*0b80*/  IMAD.WIDE R8, R27, 0x8, R18 ;  /* 0x000000081b087825 */ /* 0x000fc600078e0212 */
[----:B------:R-:W3:Y:S04]  /*0b90*/  @P1 LDG.E.64 R30, desc[UR6][R34.64] ;  /* 0x00000006221e1981 */ /* 0x000ee8000c1e1b00 */
[----:B------:R-:W3:Y:S04]  /*0ba0*/  @P0 LDG.E.64 R6, desc[UR6][R34.64] ;  /* 0x0000000622060981 */ /* 0x000ee8000c1e1b00 */
[----:B------:R-:W3:Y:S01]  /*0bb0*/  LDG.E.64 R8, desc[UR6][R8.64] ;  /* 0x0000000608087981 */ /* 0x000ee2000c1e1b00 */
[----:B--2---:R-:W-:-:S06]  /*0bc0*/  @P0 IMAD.WIDE R32, R29, 0x8, R32 ;  /* 0x000000081d200825 */ /* 0x004fcc00078e0220 */
[----:B------:R-:W2:Y:S01]  /*0bd0*/  @P0 LDG.E.64 R32, desc[UR6][R32.64] ;  /* 0x0000000620200981 */ /* 0x000ea2000c1e1b00 */
[----:B------:R-:W-:-:S06]  /*0be0*/  @P0 IMAD.WIDE R18, R29, 0x8, R18 ;  /* 0x000000081d120825 */ /* 0x000fcc00078e0212 */
[----:B------:R-:W2:Y:S01]  /*0bf0*/  @P0 LDG.E.64 R18, desc[UR6][R18.64] ;  /* 0x0000000612120981 */ /* 0x000ea2000c1e1b00 */
[----:B-----5:R-:W-:-:S08]  /*0c00*/  DMUL R22, R24, R22 ;  /* 0x0000001618167228 */ /* 0x020fd00000000000 */
[----:B----4-:R-:W-:Y:S02]  /*0c10*/  DMUL R22, R4, R22 ;  /* 0x0000001604167228 */ /* 0x010fe40000000000 */
[----:B---3--:R-:W-:-:S06]  /*0c20*/  @P1 DMUL R30, R24, R30 ;  /* 0x0000001e181e1228 */ /* 0x008fcc0000000000 */
[----:B------:R-:W-:Y:S02]  /*0c30*/  DFMA R20, R22, R8, R20 ;  /* 0x000000081614722b */ /* 0x000fe40000000014 */
[----:B------:R-:W-:-:S08]  /*0c40*/  @P1 DMUL R30, R16, R30 ;  /* 0x0000001e101e1228 */ /* 0x000fd00000000000 */
[----:B------:R-:W-:Y:S02]  /*0c50*/  @P1 DFMA R12, R8, R30, R12 ;  /* 0x0000001e080c122b */ /* 0x000fe4000000000c */
[----:B--2---:R-:W-:-:S08]  /*0c60*/  @P0 DMUL R6, R32, R6 ;  /* 0x0000000620060228 */ /* 0x004fd00000000000 */
[----:B------:R-:W-:-:S08]  /*0c70*/  @P0 DMUL R6, R4, R6 ;  /* 0x0000000604060228 */ /* 0x000fd00000000000 */
[----:B------:R-:W-:-:S11]  /*0c80*/  @P0 DFMA R20, R6, R18, R20 ;  /* 0x000000120614022b */ /* 0x000fd60000000014 */
.L_x_1:
[----:B------:R-:W-:Y:S05]  /*0c90*/  BSYNC.RECONVERGENT B2 ;  /* 0x0000000000027941 */ /* 0x000fea0003800200 */
.L_x_0:
[----:B------:R-:W0:Y:S02]  /*0ca0*/  LDC.64 R4, c[0x0][0x388] ;  /* 0x0000e200ff047b82 */ /* 0x000e240000000a00 */
[----:B0-----:R-:W-:-:S05]  /*0cb0*/  IMAD.WIDE R2, R3, 0x8, R4 ;  /* 0x0000000803027825 */ /* 0x001fca00078e0204 */
[----:B------:R0:W-:Y:S04]  /*0cc0*/  STG.E.64 desc[UR6][R2.64], R20 ;  /* 0x0000001402007986 */ /* 0x0001e8000c101b06 */
[----:B------:R-:W2:Y:S02]  /*0cd0*/  LDG.E R10, desc[UR6][R10.64] ;  /* 0x000000060a0a7981 */ /* 0x000ea4000c1e1900 */
[----:B--2---:R-:W-:-:S13]  /*0ce0*/  ISETP.NE.AND P0, PT, R10, 0x3, PT ;  /* 0x000000030a00780c */ /* 0x004fda0003f05270 */
[----:B0-----:R-:W-:Y:S05]  /*0cf0*/  @!P0 EXIT ;  /* 0x000000000000894d */ /* 0x001fea0003800000 */
[----:B------:R-:W2:Y:S02]  /*0d00*/  LDG.E R3, desc[UR6][R14.64] ;  /* 0x000000060e037981 */ /* 0x000ea4000c1e1900 */
[----:B--2---:R-:W-:-:S05]  /*0d10*/  IMAD.WIDE R2, R3, 0x8, R4 ;  /* 0x0000000803027825 */ /* 0x004fca00078e0204 */
[----:B------:R-:W-:Y:S01]  /*0d20*/  STG.E.64 desc[UR6][R2.64], R12 ;  /* 0x0000000c02007986 */ /* 0x000fe2000c101b06 */
[----:B------:R-:W-:Y:S05]  /*0d30*/  EXIT ;  /* 0x000000000000794d */ /* 0x000fea0003800000 */
.L_x_10:
[----:B------:R-:W-:-:S00]  /*0d40*/  BRA `(.L_x_10) ;  /* 0xfffffffc00fc7947 */ /* 0x000fc0000383ffff */
[----:B------:R-:W-:-:S00]  /*0d50*/  NOP ;  /* 0x0000000000007918 */ /* 0x000fc00000000000 */
        /* <DEDUP_REMOVED lines=10> */
.L_x_11:


//--------------------- .nv.shared.reserved.0     --------------------------
	.section	.nv.shared.reserved.0,"aw",@nobits
	.weak		__nv_reservedSMEM_offset_0_alias
	.size		__nv_reservedSMEM_offset_0_alias, 0, 64
	.other		__nv_reservedSMEM_offset_0_alias,@"STO_CUDA_RESERVED_SHARED STV_DEFAULT"
__nv_reservedSMEM_offset_0_alias:
	.zero		0
	.zero		64


//--------------------- .nv.constant0._Z18AmultiplyGPUKernelPdS_S_S_S_PiS0_S0_S0_i --------------------------
	.section	.nv.constant0._Z18AmultiplyGPUKernelPdS_S_S_S_PiS0_S0_S0_i,"a",@progbits
	.sectionflags	@""
	.align	4
.nv.constant0._Z18AmultiplyGPUKernelPdS_S_S_S_PiS0_S0_S0_i:
	.zero		972


//--------------------- SYMBOLS --------------------------

	.type		.nv.reservedSmem.offset0,@object
	.size		.nv.reservedSmem.offset0,0x4
